	.headerflags	@"EF_CUDA_TEXMODE_UNIFIED EF_CUDA_64BIT_ADDRESS EF_CUDA_ACCELERATORS EF_CUDA_SM90 EF_CUDA_VIRTUAL_SM(EF_CUDA_SM90)"
	.elftype	@"ET_EXEC"


//--------------------- .nv.info                  --------------------------
	.section	.nv.info,"",@"SHT_CUDA_INFO"
	.align	4


	//----- nvinfo : EIATTR_REGCOUNT
	.align		4
        /*0000*/ 	.byte	0x04, 0x2f
        /*0002*/ 	.short	(.L_1 - .L_0)
	.align		4
.L_0:
        /*0004*/ 	.word	index@(triton_poi_fused_2)
        /*0008*/ 	.word	0x0000001e


	//----- nvinfo : EIATTR_MIN_STACK_SIZE
	.align		4
.L_1:
        /*000c*/ 	.byte	0x04, 0x12
        /*000e*/ 	.short	(.L_3 - .L_2)
	.align		4
.L_2:
        /*0010*/ 	.word	index@(triton_poi_fused_2)
        /*0014*/ 	.word	0x00000000


	//----- nvinfo : EIATTR_FRAME_SIZE
	.align		4
.L_3:
        /*0018*/ 	.byte	0x04, 0x11
        /*001a*/ 	.short	(.L_5 - .L_4)
	.align		4
.L_4:
        /*001c*/ 	.word	index@(triton_poi_fused_2)
        /*0020*/ 	.word	0x00000000


	//----- nvinfo : EIATTR_MIN_STACK_SIZE
	.align		4
.L_5:
        /*0024*/ 	.byte	0x04, 0x12
        /*0026*/ 	.short	(.L_7 - .L_6)
	.align		4
.L_6:
        /*0028*/ 	.word	index@(triton_poi_fused_2)
        /*002c*/ 	.word	0x00000000
.L_7:


//--------------------- .nv.info.triton_poi_fused_2 --------------------------
	.section	.nv.info.triton_poi_fused_2,"",@"SHT_CUDA_INFO"
	.sectionflags	@""
	.align	4


	//----- nvinfo : EIATTR_CUDA_API_VERSION
	.align		4
        /*0000*/ 	.byte	0x04, 0x37
        /*0002*/ 	.short	(.L_9 - .L_8)
.L_8:
        /*0004*/ 	.word	0x0000007c


	//----- nvinfo : EIATTR_KPARAM_INFO
	.align		4
.L_9:
        /*0008*/ 	.byte	0x04, 0x17
        /*000a*/ 	.short	(.L_11 - .L_10)
.L_10:
        /*000c*/ 	.word	0x00000000
        /*0010*/ 	.short	0x0003
        /*0012*/ 	.short	0x0014
        /*0014*/ 	.byte	0x00, 0xf0, 0x11, 0x00


	//----- nvinfo : EIATTR_KPARAM_INFO
	.align		4
.L_11:
        /*0018*/ 	.byte	0x04, 0x17
        /*001a*/ 	.short	(.L_13 - .L_12)
.L_12:
        /*001c*/ 	.word	0x00000000
        /*0020*/ 	.short	0x0002
        /*0022*/ 	.short	0x0010
        /*0024*/ 	.byte	0x00, 0xf0, 0x11, 0x00


	//----- nvinfo : EIATTR_KPARAM_INFO
	.align		4
.L_13:
        /*0028*/ 	.byte	0x04, 0x17
        /*002a*/ 	.short	(.L_15 - .L_14)
.L_14:
        /*002c*/ 	.word	0x00000000
        /*0030*/ 	.short	0x0001
        /*0032*/ 	.short	0x0008
        /*0034*/ 	.byte	0x00, 0xf4, 0x21, 0x00


	//----- nvinfo : EIATTR_KPARAM_INFO
	.align		4
.L_15:
        /*0038*/ 	.byte	0x04, 0x17
        /*003a*/ 	.short	(.L_17 - .L_16)
.L_16:
        /*003c*/ 	.word	0x00000000
        /*0040*/ 	.short	0x0000
        /*0042*/ 	.short	0x0000
        /*0044*/ 	.byte	0x00, 0xf4, 0x21, 0x00


	//----- nvinfo : EIATTR_SPARSE_MMA_MASK
	.align		4
.L_17:
        /*0048*/ 	.byte	0x03, 0x50
        /*004a*/ 	.short	0x0000


	//----- nvinfo : EIATTR_MAXREG_COUNT
	.align		4
        /*004c*/ 	.byte	0x03, 0x1b
        /*004e*/ 	.short	0x00ff


	//----- nvinfo : EIATTR_EXIT_INSTR_OFFSETS
	.align		4
        /*0050*/ 	.byte	0x04, 0x1c
        /*0052*/ 	.short	(.L_19 - .L_18)


	//   ....[0]....
.L_18:
        /*0054*/ 	.word	0x00000690


	//   ....[1]....
        /*0058*/ 	.word	0x000006e0


	//----- nvinfo : EIATTR_REQNTID
	.align		4
.L_19:
        /*005c*/ 	.byte	0x04, 0x10
        /*005e*/ 	.short	(.L_21 - .L_20)
.L_20:
        /*0060*/ 	.word	0x00000080
        /*0064*/ 	.word	0x00000001
        /*0068*/ 	.word	0x00000001


	//----- nvinfo : EIATTR_CBANK_PARAM_SIZE
	.align		4
.L_21:
        /*006c*/ 	.byte	0x03, 0x19
        /*006e*/ 	.short	0x0018


	//----- nvinfo : EIATTR_PARAM_CBANK
	.align		4
        /*0070*/ 	.byte	0x04, 0x0a
        /*0072*/ 	.short	(.L_23 - .L_22)
	.align		4
.L_22:
        /*0074*/ 	.word	index@(.nv.constant0.triton_poi_fused_2)
        /*0078*/ 	.short	0x0210
        /*007a*/ 	.short	0x0018


	//----- nvinfo : EIATTR_SW_WAR
	.align		4
.L_23:
        /*007c*/ 	.byte	0x04, 0x36
        /*007e*/ 	.short	(.L_25 - .L_24)
.L_24:
        /*0080*/ 	.word	0x00000008
.L_25:


//--------------------- .nv.callgraph             --------------------------
	.section	.nv.callgraph,"",@"SHT_CUDA_CALLGRAPH"
	.align	4
	.sectionentsize	8
	.align		4
        /*0000*/ 	.word	0x00000000
	.align		4
        /*0004*/ 	.word	0xffffffff
	.align		4
        /*0008*/ 	.word	0x00000000
	.align		4
        /*000c*/ 	.word	0xfffffffe
	.align		4
        /*0010*/ 	.word	0x00000000
	.align		4
        /*0014*/ 	.word	0xfffffffd
	.align		4
        /*0018*/ 	.word	0x00000000
	.align		4
        /*001c*/ 	.word	0xfffffffc


//--------------------- .text.triton_poi_fused_2  --------------------------
	.section	.text.triton_poi_fused_2,"ax",@progbits
	.sectionflags	@"SHF_BARRIERS=1"
	.align	128
        .global         triton_poi_fused_2
        .type           triton_poi_fused_2,@function
        .size           triton_poi_fused_2,(.L_x_1 - triton_poi_fused_2)
        .other          triton_poi_fused_2,@"STO_CUDA_ENTRY STV_DEFAULT"
triton_poi_fused_2:
.text.triton_poi_fused_2:
[----:B------:R-:W0:Y:S01]  /*0000*/  LDC R1, c[0x0][0x28] ;  /* 0x00000a00ff017b82 */ /* 0x000e220000000800 */
[----:B------:R-:W1:Y:S07]  /*0010*/  S2R R15, SR_CTAID.X ;  /* 0x00000000000f7919 */ /* 0x000e6e0000002500 */
[----:B------:R-:W2:Y:S01]  /*0020*/  LDC.64 R16, c[0x0][0x210] ;  /* 0x00008400ff107b82 */ /* 0x000ea20000000a00 */
[----:B------:R-:W-:Y:S01]  /*0030*/  IMAD.MOV.U32 R14, RZ, RZ, RZ ;  /* 0x000000ffff0e7224 */ /* 0x000fe200078e00ff */
[----:B------:R-:W-:Y:S01]  /*0040*/  ULDC.64 UR6, c[0x0][0x208] ;  /* 0x0000820000067ab9 */ /* 0x000fe20000000a00 */
[----:B------:R-:W3:Y:S01]  /*0050*/  S2R R18, SR_TID.X ;  /* 0x0000000000127919 */ /* 0x000ee20000002100 */
[----:B------:R-:W4:Y:S01]  /*0060*/  S2R R19, SR_CTAID.Y ;  /* 0x0000000000137919 */ /* 0x000f220000002600 */
[----:B-1----:R-:W-:Y:S01]  /*0070*/  IMAD.SHL.U32 R15, R15, 0x10, RZ ;  /* 0x000000100f0f7824 */ /* 0x002fe200078e00ff */
[----:B---3--:R-:W-:-:S04]  /*0080*/  SHF.R.U32.HI R0, RZ, 0x4, R18 ;  /* 0x00000004ff007819 */ /* 0x008fc80000011612 */
[----:B------:R-:W-:Y:S01]  /*0090*/  LOP3.LUT R4, R15, 0xf, R18, 0xf8, !PT ;  /* 0x0000000f0f047812 */ /* 0x000fe200078ef812 */
[----:B----4-:R-:W-:Y:S01]  /*00a0*/  IMAD.SHL.U32 R19, R19, 0x40, RZ ;  /* 0x0000004013137824 */ /* 0x010fe200078e00ff */
[----:B------:R-:W-:Y:S02]  /*00b0*/  SGXT.U32 R0, R0, 0x3 ;  /* 0x000000030000781a */ /* 0x000fe40000000000 */
[----:B------:R-:W-:Y:S02]  /*00c0*/  ISETP.GE.AND P0, PT, R4, 0x9, PT ;  /* 0x000000090400780c */ /* 0x000fe40003f06270 */
[----:B------:R-:W-:Y:S02]  /*00d0*/  LOP3.LUT R3, R19, 0x8, R0, 0xfe, !PT ;  /* 0x0000000813037812 */ /* 0x000fe400078efe00 */
[----:B------:R-:W-:Y:S02]  /*00e0*/  LOP3.LUT R2, R19, R0, RZ, 0xfc, !PT ;  /* 0x0000000013027212 */ /* 0x000fe400078efcff */
[C---:B------:R-:W-:Y:S01]  /*00f0*/  ISETP.LT.AND P2, PT, R3.reuse, 0x40, !P0 ;  /* 0x000000400300780c */ /* 0x040fe20004741270 */
[--C-:B------:R-:W-:Y:S01]  /*0100*/  IMAD R3, R3, 0x9, R4.reuse ;  /* 0x0000000903037824 */ /* 0x100fe200078e0204 */
[----:B------:R-:W-:Y:S01]  /*0110*/  LOP3.LUT R6, R19, 0x10, R0, 0xfe, !PT ;  /* 0x0000001013067812 */ /* 0x000fe200078efe00 */
[----:B------:R-:W-:Y:S01]  /*0120*/  IMAD R5, R2, 0x9, R4 ;  /* 0x0000000902057824 */ /* 0x000fe200078e0204 */
[----:B------:R-:W-:-:S02]  /*0130*/  LOP3.LUT R7, R19, 0x18, R0, 0xfe, !PT ;  /* 0x0000001813077812 */ /* 0x000fc400078efe00 */
[----:B------:R-:W-:Y:S01]  /*0140*/  ISETP.LT.AND P1, PT, R2, 0x40, !P0 ;  /* 0x000000400200780c */ /* 0x000fe20004721270 */
[----:B--2---:R-:W-:Y:S01]  /*0150*/  IMAD.WIDE R2, R3, 0x4, R16 ;  /* 0x0000000403027825 */ /* 0x004fe200078e0210 */
[----:B------:R-:W-:Y:S02]  /*0160*/  ISETP.LT.AND P6, PT, R6, 0x40, !P0 ;  /* 0x000000400600780c */ /* 0x000fe400047c1270 */
[----:B------:R-:W-:Y:S02]  /*0170*/  LOP3.LUT R8, R19, 0x20, R0, 0xfe, !PT ;  /* 0x0000002013087812 */ /* 0x000fe400078efe00 */
[----:B------:R-:W-:Y:S01]  /*0180*/  ISETP.LT.AND P5, PT, R7, 0x40, !P0 ;  /* 0x000000400700780c */ /* 0x000fe200047a1270 */
[----:B------:R1:W2:Y:S01]  /*0190*/  @P2 LDG.E.EL R14, desc[UR6][R2.64] ;  /* 0x00000006020e2981 */ /* 0x0002a2000c2e1900 */
[----:B------:R-:W-:Y:S02]  /*01a0*/  LOP3.LUT R4, R19, 0x28, R0, 0xfe, !PT ;  /* 0x0000002813047812 */ /* 0x000fe400078efe00 */
[----:B------:R-:W-:-:S02]  /*01b0*/  LOP3.LUT R6, R19, 0x30, R0, 0xfe, !PT ;  /* 0x0000003013067812 */ /* 0x000fc400078efe00 */
[----:B------:R-:W-:Y:S02]  /*01c0*/  LOP3.LUT R7, R19, 0x38, R0, 0xfe, !PT ;  /* 0x0000003813077812 */ /* 0x000fe400078efe00 */
[----:B------:R-:W-:Y:S02]  /*01d0*/  ISETP.LT.AND P4, PT, R8, 0x40, !P0 ;  /* 0x000000400800780c */ /* 0x000fe40004781270 */
[----:B------:R-:W-:Y:S02]  /*01e0*/  ISETP.LT.AND P3, PT, R4, 0x40, !P0 ;  /* 0x000000400400780c */ /* 0x000fe40004761270 */
[----:B------:R-:W-:Y:S02]  /*01f0*/  ISETP.LT.AND P2, PT, R6, 0x40, !P0 ;  /* 0x000000400600780c */ /* 0x000fe40004741270 */
[----:B------:R-:W-:Y:S01]  /*0200*/  ISETP.LT.AND P0, PT, R7, 0x40, !P0 ;  /* 0x000000400700780c */ /* 0x000fe20004701270 */
[C---:B------:R-:W-:Y:S02]  /*0210*/  VIADD R7, R5.reuse, 0x90 ;  /* 0x0000009005077836 */ /* 0x040fe40000000000 */
[----:B------:R-:W-:-:S02]  /*0220*/  VIADD R9, R5, 0xd8 ;  /* 0x000000d805097836 */ /* 0x000fc40000000000 */
[C---:B------:R-:W-:Y:S02]  /*0230*/  VIADD R11, R5.reuse, 0x120 ;  /* 0x00000120050b7836 */ /* 0x040fe40000000000 */
[C---:B------:R-:W-:Y:S02]  /*0240*/  VIADD R13, R5.reuse, 0x168 ;  /* 0x00000168050d7836 */ /* 0x040fe40000000000 */
[C---:B------:R-:W-:Y:S02]  /*0250*/  VIADD R23, R5.reuse, 0x1b0 ;  /* 0x000001b005177836 */ /* 0x040fe40000000000 */
[C---:B------:R-:W-:Y:S02]  /*0260*/  VIADD R25, R5.reuse, 0x1f8 ;  /* 0x000001f805197836 */ /* 0x040fe40000000000 */
[----:B-1----:R-:W-:-:S04]  /*0270*/  IMAD.WIDE R2, R5, 0x4, R16 ;  /* 0x0000000405027825 */ /* 0x002fc800078e0210 */
[----:B------:R-:W-:-:S04]  /*0280*/  IMAD.WIDE R4, R7, 0x4, R16 ;  /* 0x0000000407047825 */ /* 0x000fc800078e0210 */
[----:B------:R-:W-:-:S04]  /*0290*/  IMAD.WIDE R6, R9, 0x4, R16 ;  /* 0x0000000409067825 */ /* 0x000fc800078e0210 */
[----:B------:R-:W-:Y:S01]  /*02a0*/  IMAD.WIDE R8, R11, 0x4, R16 ;  /* 0x000000040b087825 */ /* 0x000fe200078e0210 */
[----:B------:R-:W-:-:S03]  /*02b0*/  CS2R R20, SRZ ;  /* 0x0000000000147805 */ /* 0x000fc6000001ff00 */
[----:B------:R-:W-:-:S03]  /*02c0*/  IMAD.WIDE R10, R13, 0x4, R16 ;  /* 0x000000040d0a7825 */ /* 0x000fc600078e0210 */
[----:B------:R1:W3:Y:S01]  /*02d0*/  @P6 LDG.E.EL R20, desc[UR6][R4.64] ;  /* 0x0000000604146981 */ /* 0x0002e2000c2e1900 */
[--C-:B------:R-:W-:Y:S01]  /*02e0*/  IMAD.WIDE R12, R23, 0x4, R16.reuse ;  /* 0x00000004170c7825 */ /* 0x100fe200078e0210 */
[----:B------:R-:W-:Y:S02]  /*02f0*/  CS2R R22, SRZ ;  /* 0x0000000000167805 */ /* 0x000fe4000001ff00 */
[----:B------:R-:W4:Y:S01]  /*0300*/  @P5 LDG.E.EL R21, desc[UR6][R6.64] ;  /* 0x0000000606155981 */ /* 0x000f22000c2e1900 */
[----:B------:R-:W-:Y:S01]  /*0310*/  IMAD.WIDE R16, R25, 0x4, R16 ;  /* 0x0000000419107825 */ /* 0x000fe200078e0210 */
[----:B------:R-:W-:Y:S02]  /*0320*/  CS2R R24, SRZ ;  /* 0x0000000000187805 */ /* 0x000fe4000001ff00 */
[----:B------:R-:W5:Y:S01]  /*0330*/  @P4 LDG.E.EL R22, desc[UR6][R8.64] ;  /* 0x0000000608164981 */ /* 0x000f62000c2e1900 */
[----:B------:R-:W-:-:S03]  /*0340*/  IMAD.MOV.U32 R26, RZ, RZ, RZ ;  /* 0x000000ffff1a7224 */ /* 0x000fc600078e00ff */
[----:B------:R-:W5:Y:S04]  /*0350*/  @P3 LDG.E.EL R24, desc[UR6][R10.64] ;  /* 0x000000060a183981 */ /* 0x000f68000c2e1900 */
[----:B------:R1:W5:Y:S04]  /*0360*/  @P2 LDG.E.EL R23, desc[UR6][R12.64] ;  /* 0x000000060c172981 */ /* 0x000368000c2e1900 */
[----:B------:R1:W5:Y:S04]  /*0370*/  @P1 LDG.E.EL R25, desc[UR6][R2.64] ;  /* 0x0000000602191981 */ /* 0x000368000c2e1900 */
[----:B------:R-:W5:Y:S01]  /*0380*/  @P0 LDG.E.EL R26, desc[UR6][R16.64] ;  /* 0x00000006101a0981 */ /* 0x000f62000c2e1900 */
[----:B------:R-:W1:Y:S01]  /*0390*/  S2R R27, SR_TID.X ;  /* 0x00000000001b7919 */ /* 0x000e620000002100 */
[----:B------:R-:W1:Y:S01]  /*03a0*/  S2UR UR5, SR_CgaCtaId ;  /* 0x00000000000579c3 */ /* 0x000e620000008800 */
[----:B------:R-:W-:-:S02]  /*03b0*/  UMOV UR4, 0x400 ;  /* 0x0000040000047882 */ /* 0x000fc40000000000 */
[----:B01----:R-:W-:Y:S01]  /*03c0*/  UPRMT UR4, UR5, 0x654, UR4 ;  /* 0x0000065405047896 */ /* 0x003fe20008000004 */
[----:B------:R-:W-:Y:S01]  /*03d0*/  IMAD.SHL.U32 R4, R27, 0x40, RZ ;  /* 0x000000401b047824 */ /* 0x000fe200078e00ff */
[----:B------:R-:W-:-:S04]  /*03e0*/  SHF.R.U32.HI R5, RZ, 0x4, R27 ;  /* 0x00000004ff057819 */ /* 0x000fc8000001161b */
[----:B------:R-:W-:Y:S02]  /*03f0*/  SGXT.U32 R5, R5, 0x3 ;  /* 0x000000030505781a */ /* 0x000fe40000000000 */
[----:B------:R-:W-:-:S04]  /*0400*/  LOP3.LUT R4, R4, 0x3c0, RZ, 0xc0, !PT ;  /* 0x000003c004047812 */ /* 0x000fc800078ec0ff */
[C---:B------:R-:W-:Y:S02]  /*0410*/  LOP3.LUT R5, R4.reuse, R5, RZ, 0xfc, !PT ;  /* 0x0000000504057212 */ /* 0x040fe400078efcff */
[----:B------:R-:W-:-:S05]  /*0420*/  LEA.HI R4, R4, UR4, RZ, 0x1e ;  /* 0x0000000404047c11 */ /* 0x000fca000f8ff0ff */
[----:B------:R-:W-:Y:S01]  /*0430*/  IMAD R13, R5, 0x4, R4 ;  /* 0x00000004050d7824 */ /* 0x000fe200078e0204 */
[C---:B------:R-:W-:Y:S01]  /*0440*/  LOP3.LUT R2, R27.reuse, 0x70, RZ, 0xc0, !PT ;  /* 0x000000701b027812 */ /* 0x040fe200078ec0ff */
[----:B------:R-:W-:-:S04]  /*0450*/  IMAD.SHL.U32 R8, R27, 0x4, RZ ;  /* 0x000000041b087824 */ /* 0x000fc800078e00ff */
[----:B------:R-:W-:Y:S01]  /*0460*/  VIADD R3, R2, UR4 ;  /* 0x0000000402037c36 */ /* 0x000fe20008000000 */
[----:B------:R-:W-:-:S05]  /*0470*/  LOP3.LUT R8, R8, 0x1fc, RZ, 0xc0, !PT ;  /* 0x000001fc08087812 */ /* 0x000fca00078ec0ff */
[----:B------:R-:W-:Y:S02]  /*0480*/  IMAD R4, R8, 0x4, R3 ;  /* 0x0000000408047824 */ /* 0x000fe400078e0203 */
[----:B------:R-:W-:Y:S01]  /*0490*/  IMAD.SHL.U32 R18, R18, 0x4, RZ ;  /* 0x0000000412127824 */ /* 0x000fe200078e00ff */
[----:B------:R-:W0:Y:S04]  /*04a0*/  LDC.64 R2, c[0x0][0x218] ;  /* 0x00008600ff027b82 */ /* 0x000e280000000a00 */
[----:B------:R-:W-:-:S04]  /*04b0*/  LOP3.LUT R18, R19, 0x3c, R18, 0xf8, !PT ;  /* 0x0000003c13127812 */ /* 0x000fc800078ef812 */
[----:B------:R-:W-:-:S04]  /*04c0*/  SHF.R.S32.HI R9, RZ, 0x1f, R18 ;  /* 0x0000001fff097819 */ /* 0x000fc80000011412 */
[----:B------:R-:W-:-:S04]  /*04d0*/  LEA.HI R9, R9, R18, RZ, 0x3 ;  /* 0x0000001209097211 */ /* 0x000fc800078f18ff */
[----:B------:R-:W-:Y:S02]  /*04e0*/  LOP3.LUT R11, R9, 0xfffffff8, RZ, 0xc0, !PT ;  /* 0xfffffff8090b7812 */ /* 0x000fe400078ec0ff */
[----:B------:R-:W-:Y:S02]  /*04f0*/  SHF.R.S32.HI R10, RZ, 0x3, R9 ;  /* 0x00000003ff0a7819 */ /* 0x000fe40000011409 */
[C---:B------:R-:W-:Y:S01]  /*0500*/  ISETP.GE.AND P0, PT, R18.reuse, 0x40, PT ;  /* 0x000000401200780c */ /* 0x040fe20003f06270 */
[----:B------:R-:W-:Y:S01]  /*0510*/  IMAD.IADD R11, R18, 0x1, -R11 ;  /* 0x00000001120b7824 */ /* 0x000fe200078e0a0b */
[----:B------:R-:W-:Y:S02]  /*0520*/  LOP3.LUT R9, R15, R0, RZ, 0xfc, !PT ;  /* 0x000000000f097212 */ /* 0x000fe400078efcff */
[----:B------:R-:W-:Y:S01]  /*0530*/  LOP3.LUT R0, R15, 0x8, R0, 0xfe, !PT ;  /* 0x000000080f007812 */ /* 0x000fe200078efe00 */
[----:B------:R-:W-:Y:S01]  /*0540*/  IMAD R12, R10, 0x48, R11 ;  /* 0x000000480a0c7824 */ /* 0x000fe200078e020b */
[----:B------:R-:W-:-:S02]  /*0550*/  ISETP.LT.AND P1, PT, R9, 0x9, !P0 ;  /* 0x000000090900780c */ /* 0x000fc40004721270 */
[----:B------:R-:W-:Y:S01]  /*0560*/  ISETP.LT.AND P0, PT, R0, 0x9, !P0 ;  /* 0x000000090000780c */ /* 0x000fe20004701270 */
[----:B------:R-:W-:-:S04]  /*0570*/  IMAD R11, R9, 0x8, R12 ;  /* 0x00000008090b7824 */ /* 0x000fc800078e020c */
[----:B0-----:R-:W-:Y:S01]  /*0580*/  IMAD.WIDE R10, R11, 0x4, R2 ;  /* 0x000000040b0a7825 */ /* 0x001fe200078e0202 */
[----:B--2---:R-:W-:Y:S04]  /*0590*/  STS [R13+0x20], R14 ;  /* 0x0000200e0d007388 */ /* 0x004fe80000000800 */
[----:B---3--:R-:W-:Y:S04]  /*05a0*/  STS [R13+0x40], R20 ;  /* 0x000040140d007388 */ /* 0x008fe80000000800 */
[----:B----4-:R-:W-:Y:S04]  /*05b0*/  STS [R13+0x60], R21 ;  /* 0x000060150d007388 */ /* 0x010fe80000000800 */
[----:B-----5:R-:W-:Y:S04]  /*05c0*/  STS [R13+0x80], R22 ;  /* 0x000080160d007388 */ /* 0x020fe80000000800 */
[----:B------:R-:W-:Y:S04]  /*05d0*/  STS [R13+0xa0], R24 ;  /* 0x0000a0180d007388 */ /* 0x000fe80000000800 */
[----:B------:R-:W-:Y:S04]  /*05e0*/  STS [R13+0xc0], R23 ;  /* 0x0000c0170d007388 */ /* 0x000fe80000000800 */
[----:B------:R-:W-:Y:S04]  /*05f0*/  STS [R13], R25 ;  /* 0x000000190d007388 */ /* 0x000fe80000000800 */
[----:B------:R0:W-:Y:S01]  /*0600*/  STS [R13+0xe0], R26 ;  /* 0x0000e01a0d007388 */ /* 0x0001e20000000800 */
[----:B------:R-:W-:Y:S06]  /*0610*/  BAR.SYNC.DEFER_BLOCKING 0x0 ;  /* 0x0000000000007b1d */ /* 0x000fec0000010000 */
[----:B------:R-:W1:Y:S01]  /*0620*/  LDS.128 R4, [R4] ;  /* 0x0000000004047984 */ /* 0x000e620000000c00 */
[----:B0-----:R-:W-:-:S04]  /*0630*/  LOP3.LUT R13, R8, 0x200, RZ, 0xfc, !PT ;  /* 0x00000200080d7812 */ /* 0x001fc800078efcff */
[----:B------:R-:W-:-:S04]  /*0640*/  SHF.R.U32.HI R13, RZ, 0x2, R13 ;  /* 0x00000002ff0d7819 */ /* 0x000fc8000001160d */
[----:B------:R-:W-:-:S05]  /*0650*/  LOP3.LUT R13, R13, 0xf0, RZ, 0xc0, !PT ;  /* 0x000000f00d0d7812 */ /* 0x000fca00078ec0ff */
[----:B------:R-:W-:-:S04]  /*0660*/  VIADD R13, R13, UR4 ;  /* 0x000000040d0d7c36 */ /* 0x000fc80008000000 */
[----:B------:R-:W-:Y:S01]  /*0670*/  IMAD R13, R8, 0x4, R13 ;  /* 0x00000004080d7824 */ /* 0x000fe200078e020d */
[----:B-1----:R0:W-:Y:S02]  /*0680*/  @P1 STG.E.128 desc[UR6][R10.64], R4 ;  /* 0x000000040a001986 */ /* 0x0021e4000c101d06 */
[----:B0-----:R-:W-:Y:S05]  /*0690*/  @!P0 EXIT ;  /* 0x000000000000894d */ /* 0x001fea0003800000 */
[----:B0-----:R-:W0:Y:S01]  /*06a0*/  LDS.128 R8, [R13+0x800] ;  /* 0x000800000d087984 */ /* 0x001e220000000c00 */
[----:B------:R-:W-:-:S04]  /*06b0*/  IMAD R5, R0, 0x8, R12 ;  /* 0x0000000800057824 */ /* 0x000fc800078e020c */
[----:B------:R-:W-:-:S05]  /*06c0*/  IMAD.WIDE R2, R5, 0x4, R2 ;  /* 0x0000000405027825 */ /* 0x000fca00078e0202 */
[----:B0-----:R-:W-:Y:S01]  /*06d0*/  STG.E.128 desc[UR6][R2.64], R8 ;  /* 0x0000000802007986 */ /* 0x001fe2000c101d06 */
[----:B------:R-:W-:Y:S05]  /*06e0*/  EXIT ;  /* 0x000000000000794d */ /* 0x000fea0003800000 */
.L_x_0:
[----:B------:R-:W-:-:S00]  /*06f0*/  BRA `(.L_x_0) ;  /* 0xfffffffc00fc7947 */ /* 0x000fc0000383ffff */
[----:B------:R-:W-:-:S00]  /*0700*/  NOP ;  /* 0x0000000000007918 */ /* 0x000fc00000000000 */
[----:B------:R-:W-:-:S00]  /*0710*/  NOP ;  /* 0x0000000000007918 */ /* 0x000fc00000000000 */
[----:B------:R-:W-:-:S00]  /*0720*/  NOP ;  /* 0x0000000000007918 */ /* 0x000fc00000000000 */
[----:B------:R-:W-:-:S00]  /*0730*/  NOP ;  /* 0x0000000000007918 */ /* 0x000fc00000000000 */
[----:B------:R-:W-:-:S00]  /*0740*/  NOP ;  /* 0x0000000000007918 */ /* 0x000fc00000000000 */
[----:B------:R-:W-:-:S00]  /*0750*/  NOP ;  /* 0x0000000000007918 */ /* 0x000fc00000000000 */
[----:B------:R-:W-:-:S00]  /*0760*/  NOP ;  /* 0x0000000000007918 */ /* 0x000fc00000000000 */
[----:B------:R-:W-:-:S00]  /*0770*/  NOP ;  /* 0x0000000000007918 */ /* 0x000fc00000000000 */
.L_x_1:


//--------------------- .nv.shared.triton_poi_fused_2 --------------------------
	.section	.nv.shared.triton_poi_fused_2,"aw",@nobits
	.sectionflags	@""
	.align	16
	.zero		1024


//--------------------- .nv.constant0.triton_poi_fused_2 --------------------------
	.section	.nv.constant0.triton_poi_fused_2,"a",@progbits
	.sectionflags	@""
	.align	4
.nv.constant0.triton_poi_fused_2:
	.zero		552
